//
// Generated by NVIDIA NVVM Compiler
//
// Compiler Build ID: CL-36424714
// Cuda compilation tools, release 13.0, V13.0.88
// Based on NVVM 20.0.0
//

.version 9.0
.target sm_100
.address_size 64

	// .globl	_Z6kernelv
.extern .func  (.param .b32 func_retval0) vprintf
(
	.param .b64 vprintf_param_0,
	.param .b64 vprintf_param_1
)
;
.global .align 1 .b8 $str[27] = {104, 101, 108, 108, 111, 32, 119, 111, 114, 108, 100, 44, 32, 102, 114, 111, 109, 32, 116, 104, 101, 32, 71, 80, 85, 10};

.visible .entry _Z6kernelv()
{
	.reg .b32 	%r<3>;
	.reg .b64 	%rd<3>;

	mov.u64 	%rd1, $str;
	cvta.global.u64 	%rd2, %rd1;
	{ // callseq 0, 0
	.param .b64 param0;
	st.param.b64 	[param0], %rd2;
	.param .b64 param1;
	st.param.b64 	[param1], 0;
	.param .b32 retval0;
	call.uni (retval0), 
	vprintf, 
	(
	param0, 
	param1
	);
	ld.param.b32 	%r1, [retval0];
	} // callseq 0
	ret;

}


// ===== COMPILED SASS (sm_100) =====

	.target	sm_100

	.elftype	@"ET_EXEC"


//--------------------- .note.nv.tkinfo           --------------------------
	.section	.note.nv.tkinfo,"",@"SHT_NOTE"
	.sectionflags	@"SHF_NOTE_NV_TKINFO"
	.tkinfo
        /*0018*/ 	.word	0x00000002
        /*0030*/ 	.string	""
        /*0030*/ 	.string	"ptxas"
        /*0030*/ 	.string	"Cuda compilation tools, release 13.0, V13.0.88"
        /*0030*/ 	.string	"Build cuda_13.0.r13.0/compiler.36424714_0"
        /*0030*/ 	.string	"-arch sm_100 -m 64 "



//--------------------- .note.nv.cuinfo           --------------------------
	.section	.note.nv.cuinfo,"",@"SHT_NOTE"
	.sectionflags	@"SHF_NOTE_NV_CUINFO"
        /*0018*/ 	.short	0x0002
        /*001a*/ 	.short	0x0064
        /*001c*/ 	.short	0x0082
	.zero		2


//--------------------- .nv.info                  --------------------------
	.section	.nv.info,"",@"SHT_CUDA_INFO"
	.align	4


	//----- nvinfo : EIATTR_REGCOUNT
	.align		4
        /*0000*/ 	.byte	0x04, 0x2f
        /*0002*/ 	.short	(.L_2 - .L_1)
	.align		4
.L_1:
        /*0004*/ 	.word	index@(_Z6kernelv)
        /*0008*/ 	.word	0x00000018


	//----- nvinfo : EIATTR_FRAME_SIZE
	.align		4
.L_2:
        /*000c*/ 	.byte	0x04, 0x11
        /*000e*/ 	.short	(.L_4 - .L_3)
	.align		4
.L_3:
        /*0010*/ 	.word	index@(_Z6kernelv)
        /*0014*/ 	.word	0x00000000


	//----- nvinfo : EIATTR_MIN_STACK_SIZE
	.align		4
.L_4:
        /*0018*/ 	.byte	0x04, 0x12
        /*001a*/ 	.short	(.L_6 - .L_5)
	.align		4
.L_5:
        /*001c*/ 	.word	index@(_Z6kernelv)
        /*0020*/ 	.word	0x00000000
.L_6:


//--------------------- .nv.compat                --------------------------
	.section	.nv.compat,"",@"SHT_CUDA_COMPAT_INFO"
	.align	4
        /*0000*/ 	.byte	0x02, 0x09, 0x00, 0x00, 0x02, 0x02, 0x01, 0x00, 0x02, 0x05, 0x05, 0x00, 0x03, 0x07, 0x01, 0x01
        /*0010*/ 	.byte	0x02, 0x03, 0x00, 0x00, 0x02, 0x06, 0x01, 0x00, 0x04, 0x0b, 0x08, 0x00, 0x09, 0x00, 0x00, 0x00
        /*0020*/ 	.byte	0x00, 0x00, 0x00, 0x00


//--------------------- .nv.info._Z6kernelv       --------------------------
	.section	.nv.info._Z6kernelv,"",@"SHT_CUDA_INFO"
	.sectionflags	@""
	.align	4


	//----- nvinfo : EIATTR_CUDA_API_VERSION
	.align		4
        /*0000*/ 	.byte	0x04, 0x37
        /*0002*/ 	.short	(.L_8 - .L_7)
.L_7:
        /*0004*/ 	.word	0x00000082


	//----- nvinfo : EIATTR_SPARSE_MMA_MASK
	.align		4
.L_8:
        /*0008*/ 	.byte	0x03, 0x50
        /*000a*/ 	.short	0x0000


	//----- nvinfo : EIATTR_MAXREG_COUNT
	.align		4
        /*000c*/ 	.byte	0x03, 0x1b
        /*000e*/ 	.short	0x00ff


	//----- nvinfo : EIATTR_EXTERNS
	.align		4
        /*0010*/ 	.byte	0x04, 0x0f
        /*0012*/ 	.short	(.L_10 - .L_9)


	//   ....[0]....
	.align		4
.L_9:
        /*0014*/ 	.word	index@(vprintf)


	//----- nvinfo : EIATTR_MERCURY_ISA_VERSION
	.align		4
.L_10:
        /*0018*/ 	.byte	0x03, 0x5f
        /*001a*/ 	.short	0x0101


	//----- nvinfo : EIATTR_VRC_CTA_INIT_COUNT
	.align		4
        /*001c*/ 	.byte	0x02, 0x4a
	.zero		1
	.zero		1


	//----- nvinfo : EIATTR_SYSCALL_OFFSETS
	.align		4
        /*0020*/ 	.byte	0x04, 0x46
        /*0022*/ 	.short	(.L_12 - .L_11)


	//   ....[0]....
.L_11:
        /*0024*/ 	.word	0x00000080


	//----- nvinfo : EIATTR_EXIT_INSTR_OFFSETS
	.align		4
.L_12:
        /*0028*/ 	.byte	0x04, 0x1c
        /*002a*/ 	.short	(.L_14 - .L_13)


	//   ....[0]....
.L_13:
        /*002c*/ 	.word	0x00000090


	//----- nvinfo : EIATTR_SW_WAR
	.align		4
.L_14:
        /*0030*/ 	.byte	0x04, 0x36
        /*0032*/ 	.short	(.L_16 - .L_15)
.L_15:
        /*0034*/ 	.word	0x00000008
.L_16:


//--------------------- .nv.callgraph             --------------------------
	.section	.nv.callgraph,"",@"SHT_CUDA_CALLGRAPH"
	.align	4
	.sectionentsize	8
	.align		4
        /*0000*/ 	.word	0x00000000
	.align		4
        /*0004*/ 	.word	0xffffffff
	.align		4
        /*0008*/ 	.word	index@(_Z6kernelv)
	.align		4
        /*000c*/ 	.word	index@(vprintf)
	.align		4
        /*0010*/ 	.word	0x00000000
	.align		4
        /*0014*/ 	.word	0xfffffffe
	.align		4
        /*0018*/ 	.word	0x00000000
	.align		4
        /*001c*/ 	.word	0xfffffffd
	.align		4
        /*0020*/ 	.word	0x00000000
	.align		4
        /*0024*/ 	.word	0xfffffffc


//--------------------- .nv.constant4             --------------------------
	.section	.nv.constant4,"a",@progbits
	.align	8
	.align		8
.nv.constant4:
        /*0000*/ 	.dword	vprintf
	.align		8
        /*0008*/ 	.dword	$str


//--------------------- .text._Z6kernelv          --------------------------
	.section	.text._Z6kernelv,"ax",@progbits
	.align	128
        .global         _Z6kernelv
        .type           _Z6kernelv,@function
        .size           _Z6kernelv,(.L_x_2 - _Z6kernelv)
        .other          _Z6kernelv,@"STO_CUDA_ENTRY STV_DEFAULT"
_Z6kernelv:
.text._Z6kernelv:
[----:B------:R-:W0:Y:S01]  /*0000*/  LDC R1, c[0x0][0x37c] ;  /* 0x0000df00ff017b82 */ /* 0x000e220000000800 */
[----:B------:R-:W-:Y:S01]  /*0010*/  MOV R0, 0x0 ;  /* 0x0000000000007802 */ /* 0x000fe20000000f00 */
[----:B------:R-:W1:Y:S01]  /*0020*/  LDCU.64 UR4, c[0x4][0x8] ;  /* 0x01000100ff0477ac */ /* 0x000e620008000a00 */
[----:B------:R-:W-:-:S05]  /*0030*/  CS2R R6, SRZ ;  /* 0x0000000000067805 */ /* 0x000fca000001ff00 */
[----:B------:R2:W3:Y:S01]  /*0040*/  LDC.64 R2, c[0x4][R0] ;  /* 0x0100000000027b82 */ /* 0x0004e20000000a00 */
[----:B-1----:R-:W-:Y:S02]  /*0050*/  IMAD.U32 R4, RZ, RZ, UR4 ;  /* 0x00000004ff047e24 */ /* 0x002fe4000f8e00ff */
[----:B--2---:R-:W-:-:S07]  /*0060*/  IMAD.U32 R5, RZ, RZ, UR5 ;  /* 0x00000005ff057e24 */ /* 0x004fce000f8e00ff */
[----:B------:R-:W-:-:S07]  /*0070*/  LEPC R20, `(.L_x_0) ;  /* 0x000000001014794e */ /* 0x000fce0000000000 */
[----:B0--3--:R-:W-:Y:S05]  /*0080*/  CALL.ABS.NOINC R2 ;  /* 0x0000000002007343 */ /* 0x009fea0003c00000 */
.L_x_0:
[----:B------:R-:W-:Y:S05]  /*0090*/  EXIT ;  /* 0x000000000000794d */ /* 0x000fea0003800000 */
.L_x_1:
[----:B------:R-:W-:-:S00]  /*00a0*/  BRA `(.L_x_1) ;  /* 0xfffffffc00fc7947 */ /* 0x000fc0000383ffff */
[----:B------:R-:W-:-:S00]  /*00b0*/  NOP ;  /* 0x0000000000007918 */ /* 0x000fc00000000000 */
        /* <DEDUP_REMOVED lines=12> */
.L_x_2:


//--------------------- .nv.global.init           --------------------------
	.section	.nv.global.init,"aw",@progbits
.nv.global.init:
	.type		$str,@object
	.size		$str,(.L_0 - $str)
$str:
        /*0000*/ 	.byte	0x68, 0x65, 0x6c, 0x6c, 0x6f, 0x20, 0x77, 0x6f, 0x72, 0x6c, 0x64, 0x2c, 0x20, 0x66, 0x72, 0x6f
        /*0010*/ 	.byte	0x6d, 0x20, 0x74, 0x68, 0x65, 0x20, 0x47, 0x50, 0x55, 0x0a, 0x00
.L_0:


//--------------------- .nv.shared.reserved.0     --------------------------
	.section	.nv.shared.reserved.0,"aw",@nobits
	.weak		__nv_reservedSMEM_offset_0_alias
	.size		__nv_reservedSMEM_offset_0_alias, 0, 64
	.other		__nv_reservedSMEM_offset_0_alias,@"STO_CUDA_RESERVED_SHARED STV_DEFAULT"
__nv_reservedSMEM_offset_0_alias:
	.zero		0
	.zero		64


//--------------------- .nv.constant0._Z6kernelv  --------------------------
	.section	.nv.constant0._Z6kernelv,"a",@progbits
	.sectionflags	@""
	.align	4
.nv.constant0._Z6kernelv:
	.zero		896


//--------------------- SYMBOLS --------------------------

	.type		.nv.reservedSmem.offset0,@object
	.size		.nv.reservedSmem.offset0,0x4
	.type		vprintf,@function
